	.headerflags	@"EF_CUDA_TEXMODE_UNIFIED EF_CUDA_64BIT_ADDRESS EF_CUDA_ACCELERATORS EF_CUDA_SM90 EF_CUDA_VIRTUAL_SM(EF_CUDA_SM90)"
	.elftype	@"ET_EXEC"


//--------------------- .nv.info                  --------------------------
	.section	.nv.info,"",@"SHT_CUDA_INFO"
	.align	4


	//----- nvinfo : EIATTR_REGCOUNT
	.align		4
        /*0000*/ 	.byte	0x04, 0x2f
        /*0002*/ 	.short	(.L_1 - .L_0)
	.align		4
.L_0:
        /*0004*/ 	.word	index@(triton_poi_fused_cat_25)
        /*0008*/ 	.word	0x00000020


	//----- nvinfo : EIATTR_MIN_STACK_SIZE
	.align		4
.L_1:
        /*000c*/ 	.byte	0x04, 0x12
        /*000e*/ 	.short	(.L_3 - .L_2)
	.align		4
.L_2:
        /*0010*/ 	.word	index@(triton_poi_fused_cat_25)
        /*0014*/ 	.word	0x00000000


	//----- nvinfo : EIATTR_FRAME_SIZE
	.align		4
.L_3:
        /*0018*/ 	.byte	0x04, 0x11
        /*001a*/ 	.short	(.L_5 - .L_4)
	.align		4
.L_4:
        /*001c*/ 	.word	index@(triton_poi_fused_cat_25)
        /*0020*/ 	.word	0x00000000


	//----- nvinfo : EIATTR_MIN_STACK_SIZE
	.align		4
.L_5:
        /*0024*/ 	.byte	0x04, 0x12
        /*0026*/ 	.short	(.L_7 - .L_6)
	.align		4
.L_6:
        /*0028*/ 	.word	index@(triton_poi_fused_cat_25)
        /*002c*/ 	.word	0x00000000
.L_7:


//--------------------- .nv.info.triton_poi_fused_cat_25 --------------------------
	.section	.nv.info.triton_poi_fused_cat_25,"",@"SHT_CUDA_INFO"
	.sectionflags	@""
	.align	4


	//----- nvinfo : EIATTR_CUDA_API_VERSION
	.align		4
        /*0000*/ 	.byte	0x04, 0x37
        /*0002*/ 	.short	(.L_9 - .L_8)
.L_8:
        /*0004*/ 	.word	0x0000007c


	//----- nvinfo : EIATTR_KPARAM_INFO
	.align		4
.L_9:
        /*0008*/ 	.byte	0x04, 0x17
        /*000a*/ 	.short	(.L_11 - .L_10)
.L_10:
        /*000c*/ 	.word	0x00000000
        /*0010*/ 	.short	0x0009
        /*0012*/ 	.short	0x0048
        /*0014*/ 	.byte	0x00, 0xf0, 0x11, 0x00


	//----- nvinfo : EIATTR_KPARAM_INFO
	.align		4
.L_11:
        /*0018*/ 	.byte	0x04, 0x17
        /*001a*/ 	.short	(.L_13 - .L_12)
.L_12:
        /*001c*/ 	.word	0x00000000
        /*0020*/ 	.short	0x0008
        /*0022*/ 	.short	0x0040
        /*0024*/ 	.byte	0x00, 0xf4, 0x21, 0x00


	//----- nvinfo : EIATTR_KPARAM_INFO
	.align		4
.L_13:
        /*0028*/ 	.byte	0x04, 0x17
        /*002a*/ 	.short	(.L_15 - .L_14)
.L_14:
        /*002c*/ 	.word	0x00000000
        /*0030*/ 	.short	0x0007
        /*0032*/ 	.short	0x0038
        /*0034*/ 	.byte	0x00, 0xf4, 0x21, 0x00


	//----- nvinfo : EIATTR_KPARAM_INFO
	.align		4
.L_15:
        /*0038*/ 	.byte	0x04, 0x17
        /*003a*/ 	.short	(.L_17 - .L_16)
.L_16:
        /*003c*/ 	.word	0x00000000
        /*0040*/ 	.short	0x0006
        /*0042*/ 	.short	0x0030
        /*0044*/ 	.byte	0x00, 0xf4, 0x21, 0x00


	//----- nvinfo : EIATTR_KPARAM_INFO
	.align		4
.L_17:
        /*0048*/ 	.byte	0x04, 0x17
        /*004a*/ 	.short	(.L_19 - .L_18)
.L_18:
        /*004c*/ 	.word	0x00000000
        /*0050*/ 	.short	0x0005
        /*0052*/ 	.short	0x0028
        /*0054*/ 	.byte	0x00, 0xf4, 0x21, 0x00


	//----- nvinfo : EIATTR_KPARAM_INFO
	.align		4
.L_19:
        /*0058*/ 	.byte	0x04, 0x17
        /*005a*/ 	.short	(.L_21 - .L_20)
.L_20:
        /*005c*/ 	.word	0x00000000
        /*0060*/ 	.short	0x0004
        /*0062*/ 	.short	0x0020
        /*0064*/ 	.byte	0x00, 0xf4, 0x21, 0x00


	//----- nvinfo : EIATTR_KPARAM_INFO
	.align		4
.L_21:
        /*0068*/ 	.byte	0x04, 0x17
        /*006a*/ 	.short	(.L_23 - .L_22)
.L_22:
        /*006c*/ 	.word	0x00000000
        /*0070*/ 	.short	0x0003
        /*0072*/ 	.short	0x0018
        /*0074*/ 	.byte	0x00, 0xf4, 0x21, 0x00


	//----- nvinfo : EIATTR_KPARAM_INFO
	.align		4
.L_23:
        /*0078*/ 	.byte	0x04, 0x17
        /*007a*/ 	.short	(.L_25 - .L_24)
.L_24:
        /*007c*/ 	.word	0x00000000
        /*0080*/ 	.short	0x0002
        /*0082*/ 	.short	0x0010
        /*0084*/ 	.byte	0x00, 0xf4, 0x21, 0x00


	//----- nvinfo : EIATTR_KPARAM_INFO
	.align		4
.L_25:
        /*0088*/ 	.byte	0x04, 0x17
        /*008a*/ 	.short	(.L_27 - .L_26)
.L_26:
        /*008c*/ 	.word	0x00000000
        /*0090*/ 	.short	0x0001
        /*0092*/ 	.short	0x0008
        /*0094*/ 	.byte	0x00, 0xf4, 0x21, 0x00


	//----- nvinfo : EIATTR_KPARAM_INFO
	.align		4
.L_27:
        /*0098*/ 	.byte	0x04, 0x17
        /*009a*/ 	.short	(.L_29 - .L_28)
.L_28:
        /*009c*/ 	.word	0x00000000
        /*00a0*/ 	.short	0x0000
        /*00a2*/ 	.short	0x0000
        /*00a4*/ 	.byte	0x00, 0xf4, 0x21, 0x00


	//----- nvinfo : EIATTR_SPARSE_MMA_MASK
	.align		4
.L_29:
        /*00a8*/ 	.byte	0x03, 0x50
        /*00aa*/ 	.short	0x0000


	//----- nvinfo : EIATTR_MAXREG_COUNT
	.align		4
        /*00ac*/ 	.byte	0x03, 0x1b
        /*00ae*/ 	.short	0x00ff


	//----- nvinfo : EIATTR_EXIT_INSTR_OFFSETS
	.align		4
        /*00b0*/ 	.byte	0x04, 0x1c
        /*00b2*/ 	.short	(.L_31 - .L_30)


	//   ....[0]....
.L_30:
        /*00b4*/ 	.word	0x00000940


	//----- nvinfo : EIATTR_REQNTID
	.align		4
.L_31:
        /*00b8*/ 	.byte	0x04, 0x10
        /*00ba*/ 	.short	(.L_33 - .L_32)
.L_32:
        /*00bc*/ 	.word	0x00000100
        /*00c0*/ 	.word	0x00000001
        /*00c4*/ 	.word	0x00000001


	//----- nvinfo : EIATTR_CBANK_PARAM_SIZE
	.align		4
.L_33:
        /*00c8*/ 	.byte	0x03, 0x19
        /*00ca*/ 	.short	0x004c


	//----- nvinfo : EIATTR_PARAM_CBANK
	.align		4
        /*00cc*/ 	.byte	0x04, 0x0a
        /*00ce*/ 	.short	(.L_35 - .L_34)
	.align		4
.L_34:
        /*00d0*/ 	.word	index@(.nv.constant0.triton_poi_fused_cat_25)
        /*00d4*/ 	.short	0x0210
        /*00d6*/ 	.short	0x004c


	//----- nvinfo : EIATTR_SW_WAR
	.align		4
.L_35:
        /*00d8*/ 	.byte	0x04, 0x36
        /*00da*/ 	.short	(.L_37 - .L_36)
.L_36:
        /*00dc*/ 	.word	0x00000008
.L_37:


//--------------------- .nv.callgraph             --------------------------
	.section	.nv.callgraph,"",@"SHT_CUDA_CALLGRAPH"
	.align	4
	.sectionentsize	8
	.align		4
        /*0000*/ 	.word	0x00000000
	.align		4
        /*0004*/ 	.word	0xffffffff
	.align		4
        /*0008*/ 	.word	0x00000000
	.align		4
        /*000c*/ 	.word	0xfffffffe
	.align		4
        /*0010*/ 	.word	0x00000000
	.align		4
        /*0014*/ 	.word	0xfffffffd
	.align		4
        /*0018*/ 	.word	0x00000000
	.align		4
        /*001c*/ 	.word	0xfffffffc


//--------------------- .text.triton_poi_fused_cat_25 --------------------------
	.section	.text.triton_poi_fused_cat_25,"ax",@progbits
	.align	128
        .global         triton_poi_fused_cat_25
        .type           triton_poi_fused_cat_25,@function
        .size           triton_poi_fused_cat_25,(.L_x_1 - triton_poi_fused_cat_25)
        .other          triton_poi_fused_cat_25,@"STO_CUDA_ENTRY STV_DEFAULT"
triton_poi_fused_cat_25:
.text.triton_poi_fused_cat_25:
[----:B------:R-:W-:Y:S01]  /*0000*/  LDC R1, c[0x0][0x28] ;  /* 0x00000a00ff017b82 */ /* 0x000fe20000000800 */
[----:B------:R-:W1:Y:S07]  /*0010*/  S2R R0, SR_TID.X ;  /* 0x0000000000007919 */ /* 0x000e6e0000002100 */
[----:B------:R-:W2:Y:S01]  /*0020*/  LDC.64 R6, c[0x0][0x220] ;  /* 0x00008800ff067b82 */ /* 0x000ea20000000a00 */
[----:B------:R-:W-:Y:S01]  /*0030*/  CS2R R12, SRZ ;  /* 0x00000000000c7805 */ /* 0x000fe2000001ff00 */
[----:B------:R-:W-:Y:S01]  /*0040*/  ULDC.64 UR4, c[0x0][0x208] ;  /* 0x0000820000047ab9 */ /* 0x000fe20000000a00 */
[----:B------:R-:W3:Y:S05]  /*0050*/  S2R R23, SR_CTAID.X ;  /* 0x0000000000177919 */ /* 0x000eea0000002500 */
[----:B------:R-:W4:Y:S01]  /*0060*/  LDC.64 R26, c[0x0][0x238] ;  /* 0x00008e00ff1a7b82 */ /* 0x000f220000000a00 */
[----:B------:R-:W-:-:S02]  /*0070*/  CS2R R8, SRZ ;  /* 0x0000000000087805 */ /* 0x000fc4000001ff00 */
[----:B------:R-:W-:Y:S01]  /*0080*/  CS2R R10, SRZ ;  /* 0x00000000000a7805 */ /* 0x000fe2000001ff00 */
[----:B------:R-:W-:Y:S01]  /*0090*/  ULDC.64 UR6, c[0x0][0x230] ;  /* 0x00008c0000067ab9 */ /* 0x000fe20000000a00 */
[----:B-1----:R-:W-:Y:S01]  /*00a0*/  IMAD.SHL.U32 R0, R0, 0x2, RZ ;  /* 0x0000000200007824 */ /* 0x002fe200078e00ff */
[----:B---3--:R-:W-:-:S04]  /*00b0*/  SHF.R.S32.HI R2, RZ, 0x16, R23 ;  /* 0x00000016ff027819 */ /* 0x008fc80000011417 */
[----:B------:R-:W-:Y:S02]  /*00c0*/  LOP3.LUT R0, R0, 0x1fe, RZ, 0xc0, !PT ;  /* 0x000001fe00007812 */ /* 0x000fe400078ec0ff */
[----:B------:R-:W-:-:S03]  /*00d0*/  SGXT R2, R2, 0x1 ;  /* 0x000000010202781a */ /* 0x000fc60000000200 */
[----:B------:R-:W-:-:S05]  /*00e0*/  IMAD R23, R23, 0x200, R0 ;  /* 0x0000020017177824 */ /* 0x000fca00078e0200 */
[-C--:B------:R-:W-:Y:S02]  /*00f0*/  LEA.HI R3, R2, R23.reuse, RZ, 0x6 ;  /* 0x0000001702037211 */ /* 0x080fe400078f30ff */
[----:B------:R-:W-:Y:S02]  /*0100*/  SHF.R.S32.HI R0, RZ, 0x1f, R23 ;  /* 0x0000001fff007819 */ /* 0x000fe40000011417 */
[----:B------:R-:W-:Y:S02]  /*0110*/  SHF.R.S32.HI R14, RZ, 0x6, R3 ;  /* 0x00000006ff0e7819 */ /* 0x000fe40000011403 */
[----:B------:R-:W-:-:S03]  /*0120*/  LEA.HI R0, R0, R23, RZ, 0x3 ;  /* 0x0000001700007211 */ /* 0x000fc600078f18ff */
[----:B------:R-:W-:Y:S01]  /*0130*/  IMAD.HI R2, R14, 0x2aaaaaab, RZ ;  /* 0x2aaaaaab0e027827 */ /* 0x000fe200078e02ff */
[----:B------:R-:W-:Y:S02]  /*0140*/  SHF.R.S32.HI R21, RZ, 0x3, R0 ;  /* 0x00000003ff157819 */ /* 0x000fe40000011400 */
[----:B------:R-:W-:Y:S02]  /*0150*/  LOP3.LUT R0, R0, 0xfffffff8, RZ, 0xc0, !PT ;  /* 0xfffffff800007812 */ /* 0x000fe400078ec0ff */
[----:B------:R-:W-:-:S04]  /*0160*/  SHF.R.U32.HI R5, RZ, 0x1f, R2 ;  /* 0x0000001fff057819 */ /* 0x000fc80000011602 */
[----:B------:R-:W-:Y:S02]  /*0170*/  LEA.HI R5, R2, R5, RZ, 0x19 ;  /* 0x0000000502057211 */ /* 0x000fe400078fc8ff */
[----:B------:R-:W-:-:S03]  /*0180*/  LEA.HI R2, R21, R21, RZ, 0x3 ;  /* 0x0000001515027211 */ /* 0x000fc600078f18ff */
[----:B------:R-:W-:Y:S01]  /*0190*/  IMAD R14, R5, -0x300, R14 ;  /* 0xfffffd00050e7824 */ /* 0x000fe200078e020e */
[----:B------:R-:W-:Y:S01]  /*01a0*/  LOP3.LUT R2, R2, 0xfffffff8, RZ, 0xc0, !PT ;  /* 0xfffffff802027812 */ /* 0x000fe200078ec0ff */
[----:B------:R-:W1:Y:S03]  /*01b0*/  LDC.64 R4, c[0x0][0x228] ;  /* 0x00008a00ff047b82 */ /* 0x000e660000000a00 */
[----:B------:R-:W-:Y:S01]  /*01c0*/  ISETP.GT.AND P0, PT, R14, 0xff, PT ;  /* 0x000000ff0e00780c */ /* 0x000fe20003f04270 */
[----:B------:R-:W-:-:S04]  /*01d0*/  IMAD.IADD R21, R21, 0x1, -R2 ;  /* 0x0000000115157824 */ /* 0x000fc800078e0a02 */
[----:B--2---:R-:W-:-:S04]  /*01e0*/  IMAD.WIDE R16, R21, 0x8, R6 ;  /* 0x0000000815107825 */ /* 0x004fc800078e0206 */
[----:B------:R-:W-:-:S04]  /*01f0*/  IMAD.IADD R19, R23, 0x1, -R0 ;  /* 0x0000000117137824 */ /* 0x000fc800078e0a00 */
[----:B------:R-:W2:Y:S01]  /*0200*/  @P0 LDG.E.EL.64 R12, desc[UR4][R16.64] ;  /* 0x00000004100c0981 */ /* 0x000ea2000c2e1b00 */
[----:B-1----:R-:W-:-:S05]  /*0210*/  IMAD.WIDE R24, R19, 0x8, R4 ;  /* 0x0000000813187825 */ /* 0x002fca00078e0204 */
[----:B------:R-:W3:Y:S01]  /*0220*/  @P0 LDG.E.EL.128 R8, desc[UR4][R24.64] ;  /* 0x0000000418080981 */ /* 0x000ee2000c2e1d00 */
[----:B------:R-:W-:Y:S02]  /*0230*/  CS2R R4, SRZ ;  /* 0x0000000000047805 */ /* 0x000fe4000001ff00 */
[----:B------:R-:W-:Y:S01]  /*0240*/  CS2R R6, SRZ ;  /* 0x0000000000067805 */ /* 0x000fe2000001ff00 */
[----:B----4-:R-:W-:-:S05]  /*0250*/  IMAD.WIDE R26, R19, 0x8, R26 ;  /* 0x00000008131a7825 */ /* 0x010fca00078e021a */
[----:B------:R1:W4:Y:S01]  /*0260*/  @P0 LDG.E.EL.128 R4, desc[UR4][R26.64] ;  /* 0x000000041a040981 */ /* 0x000322000c2e1d00 */
[----:B------:R-:W-:Y:S01]  /*0270*/  IMAD.HI R0, R23, 0x2aaaaaab, RZ ;  /* 0x2aaaaaab17007827 */ /* 0x000fe200078e02ff */
[----:B--2---:R-:W-:Y:S02]  /*0280*/  SEL R20, R13, RZ, P0 ;  /* 0x000000ff0d147207 */ /* 0x004fe40000000000 */
[----:B------:R-:W-:Y:S02]  /*0290*/  SEL R15, R12, RZ, P0 ;  /* 0x000000ff0c0f7207 */ /* 0x000fe40000000000 */
[----:B------:R-:W-:Y:S02]  /*02a0*/  SHF.R.U32.HI R2, RZ, 0x1d, R20 ;  /* 0x0000001dff027819 */ /* 0x000fe40000011614 */
[----:B------:R-:W-:Y:S02]  /*02b0*/  SHF.R.U32.HI R13, RZ, 0x1f, R0 ;  /* 0x0000001fff0d7819 */ /* 0x000fe40000011600 */
[----:B------:R-:W-:-:S02]  /*02c0*/  LOP3.LUT R2, R2, 0x4, RZ, 0xc0, !PT ;  /* 0x0000000402027812 */ /* 0x000fc400078ec0ff */
[----:B------:R-:W-:Y:S02]  /*02d0*/  LEA.HI.SX32 R0, R0, R13, 0x13 ;  /* 0x0000000d00007211 */ /* 0x000fe400078f9aff */
[----:B------:R-:W-:Y:S02]  /*02e0*/  IADD3 R22, P1, R2, R15, RZ ;  /* 0x0000000f02167210 */ /* 0x000fe40007f3e0ff */
[----:B---3--:R-:W-:Y:S01]  /*02f0*/  SEL R18, R9, RZ, P0 ;  /* 0x000000ff09127207 */ /* 0x008fe20000000000 */
[----:B-1----:R-:W-:Y:S01]  /*0300*/  IMAD.SHL.U32 R27, R0, 0x2000, RZ ;  /* 0x00002000001b7824 */ /* 0x002fe200078e00ff */
[----:B------:R-:W-:Y:S01]  /*0310*/  SEL R15, R8, RZ, P0 ;  /* 0x000000ff080f7207 */ /* 0x000fe20000000000 */
[----:B------:R-:W-:Y:S01]  /*0320*/  IMAD.SHL.U32 R8, R22, 0x10, RZ ;  /* 0x0000001016087824 */ /* 0x000fe200078e00ff */
[----:B------:R-:W-:Y:S01]  /*0330*/  SEL R12, R11, RZ, P0 ;  /* 0x000000ff0b0c7207 */ /* 0x000fe20000000000 */
[----:B------:R-:W-:Y:S01]  /*0340*/  IMAD.X R11, RZ, RZ, R20, P1 ;  /* 0x000000ffff0b7224 */ /* 0x000fe200008e0614 */
[----:B------:R-:W-:Y:S01]  /*0350*/  SHF.R.U32.HI R17, RZ, 0x1b, R18 ;  /* 0x0000001bff117819 */ /* 0x000fe20000011612 */
[----:B------:R-:W-:Y:S01]  /*0360*/  IMAD.MOV.U32 R20, RZ, RZ, RZ ;  /* 0x000000ffff147224 */ /* 0x000fe200078e00ff */
[----:B------:R-:W-:-:S02]  /*0370*/  SEL R9, R10, RZ, P0 ;  /* 0x000000ff0a097207 */ /* 0x000fc40000000000 */
[----:B------:R-:W-:Y:S02]  /*0380*/  LEA R16, P2, R15, UR6, 0x2 ;  /* 0x000000060f107c11 */ /* 0x000fe4000f8410ff */
[----:B------:R-:W-:Y:S02]  /*0390*/  SHF.R.U32.HI R13, RZ, 0x1b, R12 ;  /* 0x0000001bff0d7819 */ /* 0x000fe4000001160c */
[----:B------:R-:W-:Y:S02]  /*03a0*/  LOP3.LUT R17, R17, 0x10, RZ, 0xc0, !PT ;  /* 0x0000001011117812 */ /* 0x000fe400078ec0ff */
[----:B------:R-:W-:Y:S02]  /*03b0*/  LEA R2, P1, R9, UR6, 0x2 ;  /* 0x0000000609027c11 */ /* 0x000fe4000f8210ff */
[----:B------:R-:W-:Y:S02]  /*03c0*/  SHF.L.U64.HI R10, R22, 0x4, R11 ;  /* 0x00000004160a7819 */ /* 0x000fe4000001020b */
[----:B------:R-:W-:-:S02]  /*03d0*/  LOP3.LUT R13, R13, 0x10, RZ, 0xc0, !PT ;  /* 0x000000100d0d7812 */ /* 0x000fc400078ec0ff */
[----:B------:R-:W-:Y:S02]  /*03e0*/  LEA.HI.X R11, R15, UR7, R18, 0x2, P2 ;  /* 0x000000070f0b7c11 */ /* 0x000fe400090f1412 */
[----:B------:R-:W-:Y:S02]  /*03f0*/  IADD3 R16, P4, P3, R8, R16, R17 ;  /* 0x0000001008107210 */ /* 0x000fe40007b9e011 */
[----:B----4-:R-:W-:Y:S02]  /*0400*/  SEL R17, R4, RZ, P0 ;  /* 0x000000ff04117207 */ /* 0x010fe40000000000 */
[----:B------:R-:W-:Y:S02]  /*0410*/  SEL R18, R5, RZ, P0 ;  /* 0x000000ff05127207 */ /* 0x000fe40000000000 */
[----:B------:R-:W-:Y:S02]  /*0420*/  SEL R15, R6, RZ, P0 ;  /* 0x000000ff060f7207 */ /* 0x000fe40000000000 */
[----:B------:R-:W-:-:S02]  /*0430*/  SEL R4, R7, RZ, P0 ;  /* 0x000000ff07047207 */ /* 0x000fc40000000000 */
[----:B------:R-:W-:Y:S02]  /*0440*/  LEA.HI.X R9, R9, UR7, R12, 0x2, P1 ;  /* 0x0000000709097c11 */ /* 0x000fe400088f140c */
[----:B------:R-:W-:Y:S02]  /*0450*/  IADD3 R2, P2, P1, R8, R2, R13 ;  /* 0x0000000208027210 */ /* 0x000fe4000795e00d */
[----:B------:R-:W-:Y:S02]  /*0460*/  SHF.R.U32.HI R13, RZ, 0x1b, R18 ;  /* 0x0000001bff0d7819 */ /* 0x000fe40000011612 */
[----:B------:R-:W-:Y:S02]  /*0470*/  LEA R6, P6, R15, UR6, 0x2 ;  /* 0x000000060f067c11 */ /* 0x000fe4000f8c10ff */
[----:B------:R-:W-:Y:S02]  /*0480*/  SHF.R.U32.HI R7, RZ, 0x1b, R4 ;  /* 0x0000001bff077819 */ /* 0x000fe40000011604 */
[----:B------:R-:W-:-:S02]  /*0490*/  LEA R12, P5, R17, UR6, 0x2 ;  /* 0x00000006110c7c11 */ /* 0x000fc4000f8a10ff */
[----:B------:R-:W-:Y:S02]  /*04a0*/  LOP3.LUT R13, R13, 0x10, RZ, 0xc0, !PT ;  /* 0x000000100d0d7812 */ /* 0x000fe400078ec0ff */
[----:B------:R-:W-:Y:S02]  /*04b0*/  LEA.HI.X R15, R15, UR7, R4, 0x2, P6 ;  /* 0x000000070f0f7c11 */ /* 0x000fe4000b0f1404 */
[----:B------:R-:W-:Y:S02]  /*04c0*/  LOP3.LUT R7, R7, 0x10, RZ, 0xc0, !PT ;  /* 0x0000001007077812 */ /* 0x000fe400078ec0ff */
[----:B------:R-:W-:Y:S02]  /*04d0*/  LOP3.LUT R4, R3, 0xffffffc0, RZ, 0xc0, !PT ;  /* 0xffffffc003047812 */ /* 0x000fe400078ec0ff */
[----:B------:R-:W-:Y:S01]  /*04e0*/  LEA.HI.X R5, R17, UR7, R18, 0x2, P5 ;  /* 0x0000000711057c11 */ /* 0x000fe2000a8f1412 */
[----:B------:R-:W-:Y:S01]  /*04f0*/  VIADD R18, R14, 0xffffff00 ;  /* 0xffffff000e127836 */ /* 0x000fe20000000000 */
[----:B------:R-:W-:-:S02]  /*0500*/  IADD3 R12, P5, P6, R8, R12, R13 ;  /* 0x0000000c080c7210 */ /* 0x000fc40007ebe00d */
[----:B------:R-:W-:Y:S01]  /*0510*/  IADD3.X R17, R10, R11, RZ, P4, P3 ;  /* 0x0000000b0a117210 */ /* 0x000fe200027e64ff */
[----:B------:R-:W-:Y:S01]  /*0520*/  IMAD.SHL.U32 R29, R18, 0x10, RZ ;  /* 0x00000010121d7824 */ /* 0x000fe200078e00ff */
[----:B------:R-:W-:Y:S01]  /*0530*/  IADD3 R8, P3, P4, R8, R6, R7 ;  /* 0x0000000608087210 */ /* 0x000fe20007c7e007 */
[----:B------:R-:W-:Y:S01]  /*0540*/  IMAD.IADD R7, R23, 0x1, -R4 ;  /* 0x0000000117077824 */ /* 0x000fe200078e0a04 */
[C---:B------:R-:W-:Y:S01]  /*0550*/  IADD3.X R3, R10.reuse, R9, RZ, P2, P1 ;  /* 0x000000090a037210 */ /* 0x040fe200017e24ff */
[C---:B------:R-:W-:Y:S01]  /*0560*/  IMAD.WIDE R16, R29.reuse, 0x4, R16 ;  /* 0x000000041d107825 */ /* 0x040fe200078e0210 */
[C---:B------:R-:W-:Y:S02]  /*0570*/  IADD3.X R13, R10.reuse, R5, RZ, P5, P6 ;  /* 0x000000050a0d7210 */ /* 0x040fe40002fec4ff */
[----:B------:R-:W-:Y:S01]  /*0580*/  IADD3.X R9, R10, R15, RZ, P3, P4 ;  /* 0x0000000f0a097210 */ /* 0x000fe20001fe84ff */
[----:B------:R-:W-:Y:S01]  /*0590*/  IMAD R25, R0, 0x8000, R7 ;  /* 0x0000800000197824 */ /* 0x000fe200078e0207 */
[----:B------:R-:W1:Y:S01]  /*05a0*/  LDC.64 R10, c[0x0][0x240] ;  /* 0x00009000ff0a7b82 */ /* 0x000e620000000a00 */
[----:B------:R-:W-:Y:S01]  /*05b0*/  ISETP.GE.AND P1, PT, R14, 0x100, PT ;  /* 0x000001000e00780c */ /* 0x000fe20003f26270 */
[----:B------:R-:W-:-:S04]  /*05c0*/  IMAD.WIDE R2, R29, 0x4, R2 ;  /* 0x000000041d027825 */ /* 0x000fc800078e0202 */
[C---:B------:R-:W-:Y:S02]  /*05d0*/  IMAD.WIDE R12, R29.reuse, 0x4, R12 ;  /* 0x000000041d0c7825 */ /* 0x040fe400078e020c */
[----:B------:R-:W2:Y:S02]  /*05e0*/  LDC.64 R6, c[0x0][0x218] ;  /* 0x00008600ff067b82 */ /* 0x000ea40000000a00 */
[----:B------:R-:W-:-:S04]  /*05f0*/  IMAD.WIDE R8, R29, 0x4, R8 ;  /* 0x000000041d087825 */ /* 0x000fc800078e0208 */
[----:B------:R-:W-:Y:S02]  /*0600*/  IMAD R29, R0, -0xc000, R23 ;  /* 0xffff4000001d7824 */ /* 0x000fe400078e0217 */
[----:B------:R-:W3:Y:S01]  /*0610*/  LDC.64 R14, c[0x0][0x210] ;  /* 0x00008400ff0e7b82 */ /* 0x000ee20000000a00 */
[----:B------:R-:W-:Y:S02]  /*0620*/  IMAD R25, R18, 0x40, R25 ;  /* 0x0000004012197824 */ /* 0x000fe400078e0219 */
[----:B------:R-:W-:Y:S02]  /*0630*/  IMAD R29, R0, 0x4000, R29 ;  /* 0x00004000001d7824 */ /* 0x000fe400078e021d */
[----:B------:R-:W-:Y:S02]  /*0640*/  IMAD.MOV.U32 R18, RZ, RZ, RZ ;  /* 0x000000ffff127224 */ /* 0x000fe400078e00ff */
[C---:B------:R-:W-:Y:S01]  /*0650*/  IMAD.WIDE R16, R27.reuse, 0x4, R16 ;  /* 0x000000041b107825 */ /* 0x040fe200078e0210 */
[----:B------:R-:W4:Y:S03]  /*0660*/  LDC.64 R4, c[0x0][0x248] ;  /* 0x00009200ff047b82 */ /* 0x000f260000000a00 */
[----:B------:R-:W-:Y:S01]  /*0670*/  IMAD.MOV.U32 R0, RZ, RZ, RZ ;  /* 0x000000ffff007224 */ /* 0x000fe200078e00ff */
[----:B------:R5:W4:Y:S01]  /*0680*/  @P0 LDG.E.EL R18, desc[UR4][R16.64] ;  /* 0x0000000410120981 */ /* 0x000b22000c2e1900 */
[----:B------:R-:W-:-:S04]  /*0690*/  IMAD.WIDE R12, R27, 0x4, R12 ;  /* 0x000000041b0c7825 */ /* 0x000fc800078e020c */
[----:B------:R-:W-:Y:S01]  /*06a0*/  IMAD.MOV.U32 R22, RZ, RZ, RZ ;  /* 0x000000ffff167224 */ /* 0x000fe200078e00ff */
[----:B------:R-:W4:Y:S01]  /*06b0*/  @P0 LDG.E.EL R0, desc[UR4][R12.64] ;  /* 0x000000040c000981 */ /* 0x000f22000c2e1900 */
[----:B------:R-:W-:-:S04]  /*06c0*/  IMAD.WIDE R2, R27, 0x4, R2 ;  /* 0x000000041b027825 */ /* 0x000fc800078e0202 */
[----:B------:R-:W-:Y:S01]  /*06d0*/  IMAD.WIDE R8, R27, 0x4, R8 ;  /* 0x000000041b087825 */ /* 0x000fe200078e0208 */
[----:B------:R-:W-:Y:S01]  /*06e0*/  CS2R R26, SRZ ;  /* 0x00000000001a7805 */ /* 0x000fe2000001ff00 */
[----:B------:R2:W4:Y:S02]  /*06f0*/  @P0 LDG.E.EL R20, desc[UR4][R2.64] ;  /* 0x0000000402140981 */ /* 0x000524000c2e1900 */
[----:B-1----:R-:W-:Y:S02]  /*0700*/  IMAD.WIDE R10, R19, 0x4, R10 ;  /* 0x00000004130a7825 */ /* 0x002fe400078e020a */
[----:B------:R1:W4:Y:S02]  /*0710*/  @P0 LDG.E.EL R22, desc[UR4][R8.64] ;  /* 0x0000000408160981 */ /* 0x000324000c2e1900 */
[----:B--2---:R-:W-:Y:S02]  /*0720*/  IMAD.WIDE R6, R25, 0x4, R6 ;  /* 0x0000000419067825 */ /* 0x004fe400078e0206 */
[----:B------:R2:W4:Y:S02]  /*0730*/  @P0 LDG.E.EL.64 R26, desc[UR4][R10.64] ;  /* 0x000000040a1a0981 */ /* 0x000524000c2e1b00 */
[----:B---3--:R-:W-:Y:S01]  /*0740*/  IMAD.WIDE R24, R29, 0x4, R14 ;  /* 0x000000041d187825 */ /* 0x008fe200078e020e */
[----:B------:R-:W-:-:S02]  /*0750*/  CS2R R14, SRZ ;  /* 0x00000000000e7805 */ /* 0x000fc4000001ff00 */
[----:B-----5:R-:W-:Y:S01]  /*0760*/  CS2R R16, SRZ ;  /* 0x0000000000107805 */ /* 0x020fe2000001ff00 */
[----:B----4-:R-:W-:Y:S01]  /*0770*/  IMAD.WIDE R4, R21, 0x4, R4 ;  /* 0x0000000415047825 */ /* 0x010fe200078e0204 */
[----:B0-----:R-:W-:Y:S01]  /*0780*/  CS2R R2, SRZ ;  /* 0x0000000000027805 */ /* 0x001fe2000001ff00 */
[----:B-1----:R-:W0:Y:S01]  /*0790*/  LDC.64 R8, c[0x0][0x250] ;  /* 0x00009400ff087b82 */ /* 0x002e220000000a00 */
[----:B------:R1:W3:Y:S04]  /*07a0*/  @P0 LDG.E.64 R14, desc[UR4][R6.64] ;  /* 0x00000004060e0981 */ /* 0x0002e8000c1e1b00 */
[----:B------:R-:W4:Y:S04]  /*07b0*/  @P0 LDG.E.EL R16, desc[UR4][R4.64] ;  /* 0x0000000404100981 */ /* 0x000f28000c2e1900 */
[----:B------:R3:W5:Y:S04]  /*07c0*/  @P0 LDG.E.EL R17, desc[UR4][R4.64] ;  /* 0x0000000404110981 */ /* 0x000768000c2e1900 */
[----:B------:R-:W5:Y:S01]  /*07d0*/  @!P1 LDG.E.64 R2, desc[UR4][R24.64] ;  /* 0x0000000418029981 */ /* 0x000f62000c1e1b00 */
[----:B0-----:R-:W-:Y:S01]  /*07e0*/  IMAD.WIDE R8, R23, 0x4, R8 ;  /* 0x0000000417087825 */ /* 0x001fe200078e0208 */
[----:B--2---:R-:W-:-:S02]  /*07f0*/  SEL R11, R18, RZ, P0 ;  /* 0x000000ff120b7207 */ /* 0x004fc40000000000 */
[----:B------:R-:W-:Y:S02]  /*0800*/  SEL R0, R0, RZ, P0 ;  /* 0x000000ff00007207 */ /* 0x000fe40000000000 */
[----:B------:R-:W-:-:S03]  /*0810*/  SEL R20, R20, RZ, P0 ;  /* 0x000000ff14147207 */ /* 0x000fc60000000000 */
[----:B------:R-:W-:Y:S01]  /*0820*/  FADD R0, -R11, R0 ;  /* 0x000000000b007221 */ /* 0x000fe20000000100 */
[----:B------:R-:W-:Y:S02]  /*0830*/  SEL R22, R22, RZ, P0 ;  /* 0x000000ff16167207 */ /* 0x000fe40000000000 */
[----:B------:R-:W-:-:S03]  /*0840*/  SEL R26, R26, RZ, P0 ;  /* 0x000000ff1a1a7207 */ /* 0x000fc60000000000 */
[----:B-1----:R-:W-:Y:S01]  /*0850*/  FADD R7, -R20, R22 ;  /* 0x0000001614077221 */ /* 0x002fe20000000100 */
[----:B------:R-:W-:Y:S01]  /*0860*/  SEL R27, R27, RZ, P0 ;  /* 0x000000ff1b1b7207 */ /* 0x000fe20000000000 */
[----:B------:R-:W-:-:S04]  /*0870*/  FFMA R26, R0, R26, R11 ;  /* 0x0000001a001a7223 */ /* 0x000fc8000000000b */
[----:B------:R-:W-:Y:S01]  /*0880*/  FFMA R27, R7, R27, R20 ;  /* 0x0000001b071b7223 */ /* 0x000fe20000000014 */
[----:B---3--:R-:W-:Y:S02]  /*0890*/  SEL R5, R14, RZ, P0 ;  /* 0x000000ff0e057207 */ /* 0x008fe40000000000 */
[----:B------:R-:W-:Y:S02]  /*08a0*/  SEL R0, R15, RZ, P0 ;  /* 0x000000ff0f007207 */ /* 0x000fe40000000000 */
[----:B----4-:R-:W-:Y:S01]  /*08b0*/  SEL R16, R16, RZ, P0 ;  /* 0x000000ff10107207 */ /* 0x010fe20000000000 */
[----:B------:R-:W-:Y:S02]  /*08c0*/  FADD R26, -R5, R26 ;  /* 0x0000001a051a7221 */ /* 0x000fe40000000100 */
[----:B------:R-:W-:Y:S01]  /*08d0*/  FADD R27, -R0, R27 ;  /* 0x0000001b001b7221 */ /* 0x000fe20000000100 */
[----:B-----5:R-:W-:Y:S02]  /*08e0*/  SEL R17, R17, RZ, P0 ;  /* 0x000000ff11117207 */ /* 0x020fe40000000000 */
[----:B------:R-:W-:Y:S01]  /*08f0*/  SEL R2, R2, RZ, !P1 ;  /* 0x000000ff02027207 */ /* 0x000fe20004800000 */
[----:B------:R-:W-:Y:S01]  /*0900*/  @P1 FFMA R2, R26, R16, R5 ;  /* 0x000000101a021223 */ /* 0x000fe20000000005 */
[----:B------:R-:W-:Y:S01]  /*0910*/  SEL R3, R3, RZ, !P1 ;  /* 0x000000ff03037207 */ /* 0x000fe20004800000 */
[----:B------:R-:W-:-:S05]  /*0920*/  @P1 FFMA R3, R27, R17, R0 ;  /* 0x000000111b031223 */ /* 0x000fca0000000000 */
[----:B------:R-:W-:Y:S01]  /*0930*/  STG.E.64 desc[UR4][R8.64], R2 ;  /* 0x0000000208007986 */ /* 0x000fe2000c101b04 */
[----:B------:R-:W-:Y:S05]  /*0940*/  EXIT ;  /* 0x000000000000794d */ /* 0x000fea0003800000 */
.L_x_0:
[----:B------:R-:W-:-:S00]  /*0950*/  BRA `(.L_x_0) ;  /* 0xfffffffc00fc7947 */ /* 0x000fc0000383ffff */
[----:B------:R-:W-:-:S00]  /*0960*/  NOP ;  /* 0x0000000000007918 */ /* 0x000fc00000000000 */
        /* <DEDUP_REMOVED lines=9> */
.L_x_1:


//--------------------- .nv.constant0.triton_poi_fused_cat_25 --------------------------
	.section	.nv.constant0.triton_poi_fused_cat_25,"a",@progbits
	.sectionflags	@""
	.align	4
.nv.constant0.triton_poi_fused_cat_25:
	.zero		604
